	.headerflags	@"EF_CUDA_TEXMODE_UNIFIED EF_CUDA_64BIT_ADDRESS EF_CUDA_ACCELERATORS EF_CUDA_SM90 EF_CUDA_VIRTUAL_SM(EF_CUDA_SM90)"
	.elftype	@"ET_EXEC"


//--------------------- .nv.info                  --------------------------
	.section	.nv.info,"",@"SHT_CUDA_INFO"
	.align	4


	//----- nvinfo : EIATTR_REGCOUNT
	.align		4
        /*0000*/ 	.byte	0x04, 0x2f
        /*0002*/ 	.short	(.L_3 - .L_2)
	.align		4
.L_2:
        /*0004*/ 	.word	index@(triton_poi_fused__native_batch_norm_legit_no_training_relu_30)
        /*0008*/ 	.word	0x00000020


	//----- nvinfo : EIATTR_MIN_STACK_SIZE
	.align		4
.L_3:
        /*000c*/ 	.byte	0x04, 0x12
        /*000e*/ 	.short	(.L_5 - .L_4)
	.align		4
.L_4:
        /*0010*/ 	.word	index@(triton_poi_fused__native_batch_norm_legit_no_training_relu_30)
        /*0014*/ 	.word	0x00000000


	//----- nvinfo : EIATTR_FRAME_SIZE
	.align		4
.L_5:
        /*0018*/ 	.byte	0x04, 0x11
        /*001a*/ 	.short	(.L_7 - .L_6)
	.align		4
.L_6:
        /*001c*/ 	.word	index@(triton_poi_fused__native_batch_norm_legit_no_training_relu_30)
        /*0020*/ 	.word	0x00000000


	//----- nvinfo : EIATTR_MIN_STACK_SIZE
	.align		4
.L_7:
        /*0024*/ 	.byte	0x04, 0x12
        /*0026*/ 	.short	(.L_9 - .L_8)
	.align		4
.L_8:
        /*0028*/ 	.word	index@(triton_poi_fused__native_batch_norm_legit_no_training_relu_30)
        /*002c*/ 	.word	0x00000000
.L_9:


//--------------------- .nv.info.triton_poi_fused__native_batch_norm_legit_no_training_relu_30 --------------------------
	.section	.nv.info.triton_poi_fused__native_batch_norm_legit_no_training_relu_30,"",@"SHT_CUDA_INFO"
	.sectionflags	@""
	.align	4


	//----- nvinfo : EIATTR_CUDA_API_VERSION
	.align		4
        /*0000*/ 	.byte	0x04, 0x37
        /*0002*/ 	.short	(.L_11 - .L_10)
.L_10:
        /*0004*/ 	.word	0x0000007c


	//----- nvinfo : EIATTR_KPARAM_INFO
	.align		4
.L_11:
        /*0008*/ 	.byte	0x04, 0x17
        /*000a*/ 	.short	(.L_13 - .L_12)
.L_12:
        /*000c*/ 	.word	0x00000000
        /*0010*/ 	.short	0x0007
        /*0012*/ 	.short	0x0034
        /*0014*/ 	.byte	0x00, 0xf0, 0x11, 0x00


	//----- nvinfo : EIATTR_KPARAM_INFO
	.align		4
.L_13:
        /*0018*/ 	.byte	0x04, 0x17
        /*001a*/ 	.short	(.L_15 - .L_14)
.L_14:
        /*001c*/ 	.word	0x00000000
        /*0020*/ 	.short	0x0006
        /*0022*/ 	.short	0x0030
        /*0024*/ 	.byte	0x00, 0xf0, 0x11, 0x00


	//----- nvinfo : EIATTR_KPARAM_INFO
	.align		4
.L_15:
        /*0028*/ 	.byte	0x04, 0x17
        /*002a*/ 	.short	(.L_17 - .L_16)
.L_16:
        /*002c*/ 	.word	0x00000000
        /*0030*/ 	.short	0x0005
        /*0032*/ 	.short	0x0028
        /*0034*/ 	.byte	0x00, 0xf4, 0x21, 0x00


	//----- nvinfo : EIATTR_KPARAM_INFO
	.align		4
.L_17:
        /*0038*/ 	.byte	0x04, 0x17
        /*003a*/ 	.short	(.L_19 - .L_18)
.L_18:
        /*003c*/ 	.word	0x00000000
        /*0040*/ 	.short	0x0004
        /*0042*/ 	.short	0x0020
        /*0044*/ 	.byte	0x00, 0xf4, 0x21, 0x00


	//----- nvinfo : EIATTR_KPARAM_INFO
	.align		4
.L_19:
        /*0048*/ 	.byte	0x04, 0x17
        /*004a*/ 	.short	(.L_21 - .L_20)
.L_20:
        /*004c*/ 	.word	0x00000000
        /*0050*/ 	.short	0x0003
        /*0052*/ 	.short	0x0018
        /*0054*/ 	.byte	0x00, 0xf4, 0x21, 0x00


	//----- nvinfo : EIATTR_KPARAM_INFO
	.align		4
.L_21:
        /*0058*/ 	.byte	0x04, 0x17
        /*005a*/ 	.short	(.L_23 - .L_22)
.L_22:
        /*005c*/ 	.word	0x00000000
        /*0060*/ 	.short	0x0002
        /*0062*/ 	.short	0x0010
        /*0064*/ 	.byte	0x00, 0xf4, 0x21, 0x00


	//----- nvinfo : EIATTR_KPARAM_INFO
	.align		4
.L_23:
        /*0068*/ 	.byte	0x04, 0x17
        /*006a*/ 	.short	(.L_25 - .L_24)
.L_24:
        /*006c*/ 	.word	0x00000000
        /*0070*/ 	.short	0x0001
        /*0072*/ 	.short	0x0008
        /*0074*/ 	.byte	0x00, 0xf4, 0x21, 0x00


	//----- nvinfo : EIATTR_KPARAM_INFO
	.align		4
.L_25:
        /*0078*/ 	.byte	0x04, 0x17
        /*007a*/ 	.short	(.L_27 - .L_26)
.L_26:
        /*007c*/ 	.word	0x00000000
        /*0080*/ 	.short	0x0000
        /*0082*/ 	.short	0x0000
        /*0084*/ 	.byte	0x00, 0xf4, 0x21, 0x00


	//----- nvinfo : EIATTR_SPARSE_MMA_MASK
	.align		4
.L_27:
        /*0088*/ 	.byte	0x03, 0x50
        /*008a*/ 	.short	0x0000


	//----- nvinfo : EIATTR_MAXREG_COUNT
	.align		4
        /*008c*/ 	.byte	0x03, 0x1b
        /*008e*/ 	.short	0x00ff


	//----- nvinfo : EIATTR_EXIT_INSTR_OFFSETS
	.align		4
        /*0090*/ 	.byte	0x04, 0x1c
        /*0092*/ 	.short	(.L_29 - .L_28)


	//   ....[0]....
.L_28:
        /*0094*/ 	.word	0x00001140


	//   ....[1]....
        /*0098*/ 	.word	0x000011c0


	//----- nvinfo : EIATTR_REQNTID
	.align		4
.L_29:
        /*009c*/ 	.byte	0x04, 0x10
        /*009e*/ 	.short	(.L_31 - .L_30)
.L_30:
        /*00a0*/ 	.word	0x00000100
        /*00a4*/ 	.word	0x00000001
        /*00a8*/ 	.word	0x00000001


	//----- nvinfo : EIATTR_CBANK_PARAM_SIZE
	.align		4
.L_31:
        /*00ac*/ 	.byte	0x03, 0x19
        /*00ae*/ 	.short	0x0038


	//----- nvinfo : EIATTR_PARAM_CBANK
	.align		4
        /*00b0*/ 	.byte	0x04, 0x0a
        /*00b2*/ 	.short	(.L_33 - .L_32)
	.align		4
.L_32:
        /*00b4*/ 	.word	index@(.nv.constant0.triton_poi_fused__native_batch_norm_legit_no_training_relu_30)
        /*00b8*/ 	.short	0x0210
        /*00ba*/ 	.short	0x0038


	//----- nvinfo : EIATTR_SW_WAR
	.align		4
.L_33:
        /*00bc*/ 	.byte	0x04, 0x36
        /*00be*/ 	.short	(.L_35 - .L_34)
.L_34:
        /*00c0*/ 	.word	0x00000008
.L_35:


//--------------------- .nv.callgraph             --------------------------
	.section	.nv.callgraph,"",@"SHT_CUDA_CALLGRAPH"
	.align	4
	.sectionentsize	8
	.align		4
        /*0000*/ 	.word	0x00000000
	.align		4
        /*0004*/ 	.word	0xffffffff
	.align		4
        /*0008*/ 	.word	0x00000000
	.align		4
        /*000c*/ 	.word	0xfffffffe
	.align		4
        /*0010*/ 	.word	0x00000000
	.align		4
        /*0014*/ 	.word	0xfffffffd
	.align		4
        /*0018*/ 	.word	0x00000000
	.align		4
        /*001c*/ 	.word	0xfffffffc


//--------------------- .nv.constant4             --------------------------
	.section	.nv.constant4,"a",@progbits
	.align	8
	.align		8
.nv.constant4:
        /*0000*/ 	.dword	_$_str
	.align		8
        /*0008*/ 	.dword	_$_str_$_2


//--------------------- .text.triton_poi_fused__native_batch_norm_legit_no_training_relu_30 --------------------------
	.section	.text.triton_poi_fused__native_batch_norm_legit_no_training_relu_30,"ax",@progbits
	.sectionflags	@"SHF_BARRIERS=1"
	.align	128
        .global         triton_poi_fused__native_batch_norm_legit_no_training_relu_30
        .type           triton_poi_fused__native_batch_norm_legit_no_training_relu_30,@function
        .size           triton_poi_fused__native_batch_norm_legit_no_training_relu_30,(.L_x_1 - triton_poi_fused__native_batch_norm_legit_no_training_relu_30)
        .other          triton_poi_fused__native_batch_norm_legit_no_training_relu_30,@"STO_CUDA_ENTRY STV_DEFAULT"
triton_poi_fused__native_batch_norm_legit_no_training_relu_30:
.text.triton_poi_fused__native_batch_norm_legit_no_training_relu_30:
[----:B------:R-:W0:Y:S01]  /*0000*/  LDC R1, c[0x0][0x28] ;  /* 0x00000a00ff017b82 */ /* 0x000e220000000800 */
[----:B------:R-:W1:Y:S07]  /*0010*/  S2R R3, SR_TID.X ;  /* 0x0000000000037919 */ /* 0x000e6e0000002100 */
[----:B------:R-:W2:Y:S01]  /*0020*/  LDC.64 R16, c[0x0][0x210] ;  /* 0x00008400ff107b82 */ /* 0x000ea20000000a00 */
[----:B------:R-:W-:Y:S01]  /*0030*/  ULDC.64 UR6, c[0x0][0x208] ;  /* 0x0000820000067ab9 */ /* 0x000fe20000000a00 */
[----:B------:R-:W3:Y:S01]  /*0040*/  S2R R2, SR_CTAID.Y ;  /* 0x0000000000027919 */ /* 0x000ee20000002600 */
[----:B------:R-:W4:Y:S01]  /*0050*/  S2R R0, SR_CTAID.X ;  /* 0x0000000000007919 */ /* 0x000f220000002500 */
[----:B-1----:R-:W-:Y:S01]  /*0060*/  IMAD.SHL.U32 R21, R3, 0x4, RZ ;  /* 0x0000000403157824 */ /* 0x002fe200078e00ff */
[----:B------:R-:W-:-:S04]  /*0070*/  SHF.R.U32.HI R7, RZ, 0x6, R3 ;  /* 0x00000006ff077819 */ /* 0x000fc80000011603 */
[----:B------:R-:W-:Y:S02]  /*0080*/  LOP3.LUT R5, R21, 0xfc, RZ, 0xc0, !PT ;  /* 0x000000fc15057812 */ /* 0x000fe400078ec0ff */
[----:B------:R-:W-:Y:S01]  /*0090*/  SGXT.U32 R7, R7, 0x2 ;  /* 0x000000020707781a */ /* 0x000fe20000000000 */
[----:B----4-:R-:W-:Y:S01]  /*00a0*/  IMAD.SHL.U32 R0, R0, 0x10, RZ ;  /* 0x0000001000007824 */ /* 0x010fe200078e00ff */
[----:B---3--:R-:W-:-:S04]  /*00b0*/  PRMT R5, R5, 0x6540, R2 ;  /* 0x0000654005057816 */ /* 0x008fc80000000002 */
[C---:B------:R-:W-:Y:S01]  /*00c0*/  ISETP.GE.AND P0, PT, R5.reuse, 0x340, PT ;  /* 0x000003400500780c */ /* 0x040fe20003f06270 */
[----:B------:R-:W-:Y:S01]  /*00d0*/  IMAD.HI R4, R5, 0x4ec4ec4f, RZ ;  /* 0x4ec4ec4f05047827 */ /* 0x000fe200078e02ff */
[----:B------:R-:W-:Y:S02]  /*00e0*/  LOP3.LUT R18, R0, R7, RZ, 0xfc, !PT ;  /* 0x0000000700127212 */ /* 0x000fe400078efcff */
[----:B------:R-:W-:Y:S02]  /*00f0*/  CS2R R6, SRZ ;  /* 0x0000000000067805 */ /* 0x000fe4000001ff00 */
[----:B------:R-:W-:Y:S02]  /*0100*/  SHF.R.U32.HI R9, RZ, 0x1f, R4 ;  /* 0x0000001fff097819 */ /* 0x000fe40000011604 */
[----:B------:R-:W-:Y:S02]  /*0110*/  ISETP.LT.AND P1, PT, R18, 0x40, !P0 ;  /* 0x000000401200780c */ /* 0x000fe40004721270 */
[----:B------:R-:W-:-:S02]  /*0120*/  LEA.HI.SX32 R4, R4, R9, 0x1a ;  /* 0x0000000904047211 */ /* 0x000fc400078fd2ff */
[----:B------:R-:W-:-:S03]  /*0130*/  LOP3.LUT R8, R18, 0x4, RZ, 0xfc, !PT ;  /* 0x0000000412087812 */ /* 0x000fc600078efcff */
[----:B------:R-:W-:Y:S01]  /*0140*/  IMAD R5, R4, -0xd0, R5 ;  /* 0xffffff3004057824 */ /* 0x000fe200078e0205 */
[----:B------:R-:W-:Y:S02]  /*0150*/  ISETP.LT.AND P2, PT, R8, 0x40, !P0 ;  /* 0x000000400800780c */ /* 0x000fe40004741270 */
[----:B------:R-:W-:Y:S01]  /*0160*/  CS2R R8, SRZ ;  /* 0x0000000000087805 */ /* 0x000fe2000001ff00 */
[----:B------:R-:W-:Y:S01]  /*0170*/  IMAD R19, R4, 0x3400, R5 ;  /* 0x0000340004137824 */ /* 0x000fe200078e0205 */
[----:B------:R-:W-:-:S03]  /*0180*/  CS2R R4, SRZ ;  /* 0x0000000000047805 */ /* 0x000fc6000001ff00 */
[----:B------:R-:W-:-:S04]  /*0190*/  IMAD R19, R18, 0xd0, R19 ;  /* 0x000000d012137824 */ /* 0x000fc800078e0213 */
[----:B--2---:R-:W-:-:S05]  /*01a0*/  IMAD.WIDE R14, R19, 0x4, R16 ;  /* 0x00000004130e7825 */ /* 0x004fca00078e0210 */
[----:B------:R1:W2:Y:S01]  /*01b0*/  @P1 LDG.E.EL.128 R4, desc[UR6][R14.64] ;  /* 0x000000060e041981 */ /* 0x0002a2000c2e1d00 */
[----:B------:R-:W-:Y:S01]  /*01c0*/  VIADD R23, R19, 0x340 ;  /* 0x0000034013177836 */ /* 0x000fe20000000000 */
[----:B------:R-:W-:Y:S02]  /*01d0*/  CS2R R10, SRZ ;  /* 0x00000000000a7805 */ /* 0x000fe4000001ff00 */
[----:B------:R-:W-:Y:S01]  /*01e0*/  LOP3.LUT R12, R18, 0x8, RZ, 0xfc, !PT ;  /* 0x00000008120c7812 */ /* 0x000fe200078efcff */
[----:B------:R-:W-:-:S03]  /*01f0*/  IMAD.WIDE R22, R23, 0x4, R16 ;  /* 0x0000000417167825 */ /* 0x000fc600078e0210 */
[----:B------:R-:W-:Y:S02]  /*0200*/  ISETP.LT.AND P1, PT, R12, 0x40, !P0 ;  /* 0x000000400c00780c */ /* 0x000fe40004721270 */
[----:B------:R3:W4:Y:S01]  /*0210*/  @P2 LDG.E.EL.128 R8, desc[UR6][R22.64] ;  /* 0x0000000616082981 */ /* 0x000722000c2e1d00 */
[----:B------:R-:W-:Y:S01]  /*0220*/  VIADD R25, R19, 0x680 ;  /* 0x0000068013197836 */ /* 0x000fe20000000000 */
[----:B------:R-:W-:Y:S02]  /*0230*/  CS2R R12, SRZ ;  /* 0x00000000000c7805 */ /* 0x000fe4000001ff00 */
[----:B-1----:R-:W-:Y:S01]  /*0240*/  CS2R R14, SRZ ;  /* 0x00000000000e7805 */ /* 0x002fe2000001ff00 */
[----:B------:R-:W-:-:S06]  /*0250*/  IMAD.WIDE R24, R25, 0x4, R16 ;  /* 0x0000000419187825 */ /* 0x000fcc00078e0210 */
[----:B------:R-:W5:Y:S01]  /*0260*/  @P1 LDG.E.EL.128 R12, desc[UR6][R24.64] ;  /* 0x00000006180c1981 */ /* 0x000f62000c2e1d00 */
[----:B------:R-:W-:Y:S01]  /*0270*/  LOP3.LUT R18, R18, 0xc, RZ, 0xfc, !PT ;  /* 0x0000000c12127812 */ /* 0x000fe200078efcff */
[----:B------:R-:W-:-:S03]  /*0280*/  VIADD R27, R19, 0x9c0 ;  /* 0x000009c0131b7836 */ /* 0x000fc60000000000 */
[----:B------:R-:W-:Y:S01]  /*0290*/  ISETP.LT.AND P0, PT, R18, 0x40, !P0 ;  /* 0x000000401200780c */ /* 0x000fe20004701270 */
[----:B------:R-:W-:Y:S01]  /*02a0*/  IMAD.WIDE R26, R27, 0x4, R16 ;  /* 0x000000041b1a7825 */ /* 0x000fe200078e0210 */
[----:B------:R-:W-:Y:S02]  /*02b0*/  CS2R R16, SRZ ;  /* 0x0000000000107805 */ /* 0x000fe4000001ff00 */
[----:B------:R-:W-:-:S09]  /*02c0*/  CS2R R18, SRZ ;  /* 0x0000000000127805 */ /* 0x000fd2000001ff00 */
[----:B------:R1:W5:Y:S01]  /*02d0*/  @P0 LDG.E.EL.128 R16, desc[UR6][R26.64] ;  /* 0x000000061a100981 */ /* 0x000362000c2e1d00 */
[----:B------:R-:W1:Y:S01]  /*02e0*/  S2UR UR5, SR_CgaCtaId ;  /* 0x00000000000579c3 */ /* 0x000e620000008800 */
[----:B------:R-:W-:Y:S01]  /*02f0*/  SHF.R.U32.HI R20, RZ, 0x2, R3 ;  /* 0x00000002ff147819 */ /* 0x000fe20000011603 */
[----:B------:R-:W-:Y:S01]  /*0300*/  UMOV UR4, 0x400 ;  /* 0x0000040000047882 */ /* 0x000fe20000000000 */
[----:B---3--:R-:W-:Y:S02]  /*0310*/  LOP3.LUT R22, R21, 0x3fc, RZ, 0xc0, !PT ;  /* 0x000003fc15167812 */ /* 0x008fe400078ec0ff */
[----:B------:R-:W-:Y:S02]  /*0320*/  LOP3.LUT R20, R20, 0x30, RZ, 0xc0, !PT ;  /* 0x0000003014147812 */ /* 0x000fe400078ec0ff */
[----:B------:R-:W-:Y:S01]  /*0330*/  PRMT R29, R3, 0x6540, R2 ;  /* 0x00006540031d7816 */ /* 0x000fe20000000002 */
[----:B01----:R-:W0:Y:S03]  /*0340*/  LDC.64 R26, c[0x0][0x220] ;  /* 0x00008800ff1a7b82 */ /* 0x003e260000000a00 */
[----:B------:R-:W-:Y:S01]  /*0350*/  ISETP.GE.AND P0, PT, R29, 0x340, PT ;  /* 0x000003401d00780c */ /* 0x000fe20003f06270 */
[----:B------:R-:W-:-:S06]  /*0360*/  UPRMT UR4, UR5, 0x654, UR4 ;  /* 0x0000065405047896 */ /* 0x000fcc0008000004 */
[----:B------:R-:W-:Y:S01]  /*0370*/  VIADD R23, R20, UR4 ;  /* 0x0000000414177c36 */ /* 0x000fe20008000000 */
[----:B------:R-:W-:-:S04]  /*0380*/  LOP3.LUT R20, R3, 0xff, RZ, 0xc0, !PT ;  /* 0x000000ff03147812 */ /* 0x000fc800078ec0ff */
[----:B------:R-:W-:Y:S02]  /*0390*/  LEA R22, R22, R23, 0x2 ;  /* 0x0000001716167211 */ /* 0x000fe400078e10ff */
[----:B------:R-:W-:-:S03]  /*03a0*/  LEA R20, R20, UR4, 0x2 ;  /* 0x0000000414147c11 */ /* 0x000fc6000f8e10ff */
[----:B--2---:R-:W-:Y:S01]  /*03b0*/  STS.128 [R22], R4 ;  /* 0x0000000416007388 */ /* 0x004fe20000000c00 */
[----:B------:R-:W-:Y:S06]  /*03c0*/  BAR.SYNC.DEFER_BLOCKING 0x0 ;  /* 0x0000000000007b1d */ /* 0x000fec0000010000 */
[----:B------:R-:W-:Y:S04]  /*03d0*/  LDS R23, [R20] ;  /* 0x0000000014177984 */ /* 0x000fe80000000800 */
[----:B------:R-:W-:Y:S04]  /*03e0*/  LDS R25, [R20+0x410] ;  /* 0x0004100014197984 */ /* 0x000fe80000000800 */
[----:B------:R-:W1:Y:S04]  /*03f0*/  LDS R24, [R20+0x820] ;  /* 0x0008200014187984 */ /* 0x000e680000000800 */
[----:B------:R-:W-:Y:S01]  /*0400*/  LDS R28, [R20+0xc30] ;  /* 0x000c3000141c7984 */ /* 0x000fe20000000800 */
[----:B------:R-:W-:Y:S06]  /*0410*/  BAR.SYNC.DEFER_BLOCKING 0x0 ;  /* 0x0000000000007b1d */ /* 0x000fec0000010000 */
[----:B----4-:R2:W-:Y:S02]  /*0420*/  STS.128 [R22], R8 ;  /* 0x0000000816007388 */ /* 0x0105e40000000c00 */
[----:B------:R-:W-:Y:S01]  /*0430*/  BAR.SYNC.DEFER_BLOCKING 0x0 ;  /* 0x0000000000007b1d */ /* 0x000fe20000010000 */
[----:B--2---:R-:W-:-:S07]  /*0440*/  IMAD.HI R8, R29, 0x4ec4ec4f, RZ ;  /* 0x4ec4ec4f1d087827 */ /* 0x004fce00078e02ff */
[----:B------:R-:W2:Y:S01]  /*0450*/  LDC.64 R10, c[0x0][0x230] ;  /* 0x00008c00ff0a7b82 */ /* 0x000ea20000000a00 */
[----:B------:R-:W-:-:S04]  /*0460*/  SHF.R.U32.HI R9, RZ, 0x1f, R8 ;  /* 0x0000001fff097819 */ /* 0x000fc80000011608 */
[----:B------:R-:W-:Y:S01]  /*0470*/  LEA.HI.SX32 R8, R8, R9, 0x1a ;  /* 0x0000000908087211 */ /* 0x000fe200078fd2ff */
[----:B------:R-:W3:Y:S04]  /*0480*/  LDS R4, [R20] ;  /* 0x0000000014047984 */ /* 0x000ee80000000800 */
[----:B------:R-:W-:Y:S04]  /*0490*/  LDS R5, [R20+0x410] ;  /* 0x0004100014057984 */ /* 0x000fe80000000800 */
[----:B------:R-:W-:Y:S04]  /*04a0*/  LDS R7, [R20+0x820] ;  /* 0x0008200014077984 */ /* 0x000fe80000000800 */
[----:B------:R-:W4:Y:S01]  /*04b0*/  LDS R6, [R20+0xc30] ;  /* 0x000c300014067984 */ /* 0x000f220000000800 */
[----:B------:R-:W-:Y:S06]  /*04c0*/  BAR.SYNC.DEFER_BLOCKING 0x0 ;  /* 0x0000000000007b1d */ /* 0x000fec0000010000 */
[----:B-----5:R5:W-:Y:S02]  /*04d0*/  STS.128 [R22], R12 ;  /* 0x0000000c16007388 */ /* 0x020be40000000c00 */
[----:B------:R-:W-:Y:S01]  /*04e0*/  BAR.SYNC.DEFER_BLOCKING 0x0 ;  /* 0x0000000000007b1d */ /* 0x000fe20000010000 */
[----:B-----5:R-:W-:-:S07]  /*04f0*/  IMAD R15, R8, -0xd0, R29 ;  /* 0xffffff30080f7824 */ /* 0x020fce00078e021d */
[----:B------:R-:W5:Y:S01]  /*0500*/  LDC.64 R8, c[0x0][0x218] ;  /* 0x00008600ff087b82 */ /* 0x000f620000000a00 */
[----:B0-----:R-:W-:Y:S01]  /*0510*/  IMAD.WIDE R26, R15, 0x4, R26 ;  /* 0x000000040f1a7825 */ /* 0x001fe200078e021a */
[----:B------:R-:W-:Y:S04]  /*0520*/  LDS R29, [R20] ;  /* 0x00000000141d7984 */ /* 0x000fe80000000800 */
[----:B------:R-:W0:Y:S04]  /*0530*/  LDS R14, [R20+0x410] ;  /* 0x00041000140e7984 */ /* 0x000e280000000800 */
[----:B------:R-:W0:Y:S04]  /*0540*/  LDS R13, [R20+0x820] ;  /* 0x00082000140d7984 */ /* 0x000e280000000800 */
[----:B------:R-:W0:Y:S01]  /*0550*/  LDS R12, [R20+0xc30] ;  /* 0x000c3000140c7984 */ /* 0x000e220000000800 */
[----:B------:R-:W-:Y:S06]  /*0560*/  BAR.SYNC.DEFER_BLOCKING 0x0 ;  /* 0x0000000000007b1d */ /* 0x000fec0000010000 */
[----:B------:R1:W-:Y:S02]  /*0570*/  STS.128 [R22], R16 ;  /* 0x0000001016007388 */ /* 0x0003e40000000c00 */
[----:B------:R-:W-:Y:S01]  /*0580*/  BAR.SYNC.DEFER_BLOCKING 0x0 ;  /* 0x0000000000007b1d */ /* 0x000fe20000010000 */
[----:B-1----:R-:W-:-:S06]  /*0590*/  IMAD.MOV.U32 R16, RZ, RZ, RZ ;  /* 0x000000ffff107224 */ /* 0x002fcc00078e00ff */
[----:B------:R1:W3:Y:S01]  /*05a0*/  @!P0 LDG.E.EL R16, desc[UR6][R26.64] ;  /* 0x000000061a108981 */ /* 0x0002e2000c2e1900 */
[----:B-----5:R-:W-:-:S03]  /*05b0*/  IMAD.WIDE R8, R15, 0x4, R8 ;  /* 0x000000040f087825 */ /* 0x020fc600078e0208 */
[----:B------:R-:W-:Y:S01]  /*05c0*/  LDS R17, [R20+0x410] ;  /* 0x0004100014117984 */ /* 0x000fe20000000800 */
[----:B--2---:R-:W-:-:S03]  /*05d0*/  IMAD.WIDE R10, R15, 0x4, R10 ;  /* 0x000000040f0a7825 */ /* 0x004fc600078e020a */
[----:B------:R-:W-:Y:S01]  /*05e0*/  LDS R19, [R20+0x820] ;  /* 0x0008200014137984 */ /* 0x000fe20000000800 */
[----:B-1----:R-:W-:Y:S02]  /*05f0*/  IMAD.MOV.U32 R26, RZ, RZ, RZ ;  /* 0x000000ffff1a7224 */ /* 0x002fe400078e00ff */
[----:B------:R-:W-:Y:S01]  /*0600*/  IMAD.MOV.U32 R18, RZ, RZ, RZ ;  /* 0x000000ffff127224 */ /* 0x000fe200078e00ff */
[----:B------:R-:W1:Y:S04]  /*0610*/  LDS R27, [R20] ;  /* 0x00000000141b7984 */ /* 0x000e680000000800 */
[----:B------:R2:W5:Y:S02]  /*0620*/  @!P0 LDG.E.EL R26, desc[UR6][R8.64] ;  /* 0x00000006081a8981 */ /* 0x000564000c2e1900 */
[----:B--2---:R-:W2:Y:S02]  /*0630*/  LDC.64 R8, c[0x0][0x228] ;  /* 0x00008a00ff087b82 */ /* 0x004ea40000000a00 */
[----:B--2---:R-:W-:-:S04]  /*0640*/  IMAD.WIDE R8, R15, 0x4, R8 ;  /* 0x000000040f087825 */ /* 0x004fc800078e0208 */
[----:B------:R-:W-:Y:S01]  /*0650*/  IMAD.MOV.U32 R15, RZ, RZ, RZ ;  /* 0x000000ffff0f7224 */ /* 0x000fe200078e00ff */
[----:B------:R2:W4:Y:S05]  /*0660*/  @!P0 LDG.E.EL R18, desc[UR6][R8.64] ;  /* 0x0000000608128981 */ /* 0x00052a000c2e1900 */
[----:B------:R0:W4:Y:S01]  /*0670*/  @!P0 LDG.E.EL R15, desc[UR6][R10.64] ;  /* 0x000000060a0f8981 */ /* 0x000122000c2e1900 */
[----:B------:R-:W1:Y:S01]  /*0680*/  S2UR UR4, SR_CgaCtaId ;  /* 0x00000000000479c3 */ /* 0x000e620000008800 */
[----:B------:R-:W-:Y:S01]  /*0690*/  UMOV UR5, 0x400 ;  /* 0x0000040000057882 */ /* 0x000fe20000000000 */
[----:B------:R-:W-:Y:S01]  /*06a0*/  SHF.R.U32.HI R3, RZ, 0x2, R3 ;  /* 0x00000002ff037819 */ /* 0x000fe20000011603 */
[----:B--2---:R-:W2:Y:S01]  /*06b0*/  S2R R8, SR_TID.X ;  /* 0x0000000000087919 */ /* 0x004ea20000002100 */
[----:B------:R-:W-:-:S02]  /*06c0*/  LOP3.LUT R0, R0, 0xc, R21, 0xf8, !PT ;  /* 0x0000000c00007812 */ /* 0x000fc400078ef815 */
[----:B------:R-:W-:Y:S01]  /*06d0*/  SGXT.U32 R3, R3, 0x6 ;  /* 0x000000060303781a */ /* 0x000fe20000000000 */
[----:B0-----:R-:W-:Y:S01]  /*06e0*/  IMAD.MOV.U32 R10, RZ, RZ, 0x3e800000 ;  /* 0x3e800000ff0a7424 */ /* 0x001fe200078e00ff */
[----:B-1----:R-:W-:Y:S01]  /*06f0*/  UPRMT UR4, UR4, 0x654, UR5 ;  /* 0x0000065404047896 */ /* 0x002fe20008000005 */
[----:B---3--:R-:W-:Y:S02]  /*0700*/  FADD R22, R16, 9.9999997473787516356e-06 ;  /* 0x3727c5ac10167421 */ /* 0x008fe40000000000 */
[----:B------:R0:W1:Y:S04]  /*0710*/  LDS R16, [R20+0xc30] ;  /* 0x000c300014107984 */ /* 0x0000680000000800 */
[----:B------:R-:W3:Y:S01]  /*0720*/  MUFU.SQRT R22, R22 ;  /* 0x0000001600167308 */ /* 0x000ee20000002000 */
[--C-:B-----5:R-:W-:Y:S01]  /*0730*/  FADD R24, R24, -R26.reuse ;  /* 0x8000001a18187221 */ /* 0x120fe20000000000 */
[--C-:B------:R-:W-:Y:S01]  /*0740*/  FADD R4, R4, -R26.reuse ;  /* 0x8000001a04047221 */ /* 0x100fe20000000000 */
[--C-:B0-----:R-:W-:Y:S01]  /*0750*/  FADD R20, R25, -R26.reuse ;  /* 0x8000001a19147221 */ /* 0x101fe20000000000 */
[--C-:B----4-:R-:W-:Y:S01]  /*0760*/  FADD R6, R6, -R26.reuse ;  /* 0x8000001a06067221 */ /* 0x110fe20000000000 */
[----:B---3--:R-:W-:Y:S01]  /*0770*/  FSETP.GT.AND P0, PT, R22, 8.50705917302346158658e+37, PT ;  /* 0x7e8000001600780b */ /* 0x008fe20003f04000 */
[--C-:B------:R-:W-:Y:S01]  /*0780*/  FADD R28, R28, -R26.reuse ;  /* 0x8000001a1c1c7221 */ /* 0x100fe20000000000 */
[----:B------:R-:W-:Y:S01]  /*0790*/  FSETP.GEU.AND P1, PT, R22, 1.175494350822287508e-38, PT ;  /* 0x008000001600780b */ /* 0x000fe20003f2e000 */
[--C-:B------:R-:W-:Y:S01]  /*07a0*/  FADD R14, R14, -R26.reuse ;  /* 0x8000001a0e0e7221 */ /* 0x100fe20000000000 */
[----:B------:R-:W-:Y:S01]  /*07b0*/  FSEL R10, R10, 1, P0 ;  /* 0x3f8000000a0a7808 */ /* 0x000fe20000000000 */
[--C-:B------:R-:W-:Y:S01]  /*07c0*/  FADD R13, R13, -R26.reuse ;  /* 0x8000001a0d0d7221 */ /* 0x100fe20000000000 */
[--C-:B------:R-:W-:Y:S01]  /*07d0*/  FADD R7, R7, -R26.reuse ;  /* 0x8000001a07077221 */ /* 0x100fe20000000000 */
[--C-:B------:R-:W-:Y:S01]  /*07e0*/  FADD R29, R29, -R26.reuse ;  /* 0x8000001a1d1d7221 */ /* 0x100fe20000000000 */
[--C-:B------:R-:W-:Y:S01]  /*07f0*/  FADD R12, R12, -R26.reuse ;  /* 0x8000001a0c0c7221 */ /* 0x100fe20000000000 */
[--C-:B------:R-:W-:Y:S01]  /*0800*/  FADD R27, R27, -R26.reuse ;  /* 0x8000001a1b1b7221 */ /* 0x100fe20000000000 */
[--C-:B------:R-:W-:Y:S01]  /*0810*/  FADD R17, R17, -R26.reuse ;  /* 0x8000001a11117221 */ /* 0x100fe20000000000 */
[----:B------:R-:W-:-:S02]  /*0820*/  FADD R19, R19, -R26 ;  /* 0x8000001a13137221 */ /* 0x000fc40000000000 */
[----:B------:R-:W-:Y:S02]  /*0830*/  @P0 FMUL R22, R22, 0.25 ;  /* 0x3e80000016160820 */ /* 0x000fe40000400000 */
[----:B------:R-:W-:Y:S02]  /*0840*/  @!P1 FMUL R10, R10, 16777216 ;  /* 0x4b8000000a0a9820 */ /* 0x000fe40000400000 */
[----:B------:R-:W-:-:S04]  /*0850*/  @!P1 FMUL R22, R22, 16777216 ;  /* 0x4b80000016169820 */ /* 0x000fc80000400000 */
[----:B------:R0:W3:Y:S01]  /*0860*/  MUFU.RCP R9, R22 ;  /* 0x0000001600097308 */ /* 0x0000e20000001000 */
[--C-:B-1----:R-:W-:Y:S01]  /*0870*/  FADD R16, R16, -R26.reuse ;  /* 0x8000001a10107221 */ /* 0x102fe20000000000 */
[----:B0-----:R-:W-:Y:S01]  /*0880*/  FADD R22, R5, -R26 ;  /* 0x8000001a05167221 */ /* 0x001fe20000000000 */
[----:B--2---:R-:W-:-:S04]  /*0890*/  SHF.L.U32 R5, R8, 0x4, RZ ;  /* 0x0000000408057819 */ /* 0x004fc800000006ff */
[----:B------:R-:W-:Y:S01]  /*08a0*/  LOP3.LUT R5, R5, 0xff0, RZ, 0xc0, !PT ;  /* 0x00000ff005057812 */ /* 0x000fe200078ec0ff */
[----:B---3--:R-:W-:Y:S01]  /*08b0*/  FMUL R9, R9, R10 ;  /* 0x0000000a09097220 */ /* 0x008fe20000400000 */
[----:B------:R-:W-:Y:S02]  /*08c0*/  FADD R10, R23, -R26 ;  /* 0x8000001a170a7221 */ /* 0x000fe40000000000 */
[----:B------:R-:W-:Y:S01]  /*08d0*/  LEA.HI R11, R5, UR4, RZ, 0x1e ;  /* 0x00000004050b7c11 */ /* 0x000fe2000f8ff0ff */
[C---:B------:R-:W-:Y:S01]  /*08e0*/  FMUL R24, R9.reuse, R24 ;  /* 0x0000001809187220 */ /* 0x040fe20000400000 */
[C---:B------:R-:W-:Y:S01]  /*08f0*/  FMUL R22, R9.reuse, R22 ;  /* 0x0000001609167220 */ /* 0x040fe20000400000 */
[C---:B------:R-:W-:Y:S01]  /*0900*/  FMUL R4, R9.reuse, R4 ;  /* 0x0000000409047220 */ /* 0x040fe20000400000 */
[C---:B------:R-:W-:Y:S01]  /*0910*/  FMUL R6, R9.reuse, R6 ;  /* 0x0000000609067220 */ /* 0x040fe20000400000 */
[--C-:B------:R-:W-:Y:S01]  /*0920*/  FFMA R24, R24, R18, R15.reuse ;  /* 0x0000001218187223 */ /* 0x100fe2000000000f */
[C---:B------:R-:W-:Y:S01]  /*0930*/  FMUL R20, R9.reuse, R20 ;  /* 0x0000001409147220 */ /* 0x040fe20000400000 */
[-CC-:B------:R-:W-:Y:S01]  /*0940*/  FFMA R4, R4, R18.reuse, R15.reuse ;  /* 0x0000001204047223 */ /* 0x180fe2000000000f */
[--C-:B------:R-:W-:Y:S01]  /*0950*/  FFMA R22, R22, R18, R15.reuse ;  /* 0x0000001216167223 */ /* 0x100fe2000000000f */
[C---:B------:R-:W-:Y:S01]  /*0960*/  FMUL R26, R9.reuse, R13 ;  /* 0x0000000d091a7220 */ /* 0x040fe20000400000 */
[C---:B------:R-:W-:Y:S01]  /*0970*/  FMUL R14, R9.reuse, R14 ;  /* 0x0000000e090e7220 */ /* 0x040fe20000400000 */
[C---:B------:R-:W-:Y:S01]  /*0980*/  FMUL R28, R9.reuse, R28 ;  /* 0x0000001c091c7220 */ /* 0x040fe20000400000 */
[-CC-:B------:R-:W-:Y:S01]  /*0990*/  FFMA R20, R20, R18.reuse, R15.reuse ;  /* 0x0000001214147223 */ /* 0x180fe2000000000f */
[-CC-:B------:R-:W-:Y:S01]  /*09a0*/  FFMA R6, R6, R18.reuse, R15.reuse ;  /* 0x0000001206067223 */ /* 0x180fe2000000000f */
[----:B------:R-:W-:Y:S01]  /*09b0*/  FSETP.GEU.AND P3, PT, R24, RZ, PT ;  /* 0x000000ff1800720b */ /* 0x000fe20003f6e000 */
[-CC-:B------:R-:W-:Y:S01]  /*09c0*/  FFMA R28, R28, R18.reuse, R15.reuse ;  /* 0x000000121c1c7223 */ /* 0x180fe2000000000f */
[-CC-:B------:R-:W-:Y:S01]  /*09d0*/  FFMA R14, R14, R18.reuse, R15.reuse ;  /* 0x000000120e0e7223 */ /* 0x180fe2000000000f */
[-CC-:B------:R-:W-:Y:S01]  /*09e0*/  FFMA R26, R26, R18.reuse, R15.reuse ;  /* 0x000000121a1a7223 */ /* 0x180fe2000000000f */
[----:B------:R-:W-:Y:S01]  /*09f0*/  FSETP.GEU.AND P1, PT, R4, RZ, PT ;  /* 0x000000ff0400720b */ /* 0x000fe20003f2e000 */
[C---:B------:R-:W-:Y:S01]  /*0a00*/  FMUL R29, R9.reuse, R29 ;  /* 0x0000001d091d7220 */ /* 0x040fe20000400000 */
[----:B------:R-:W-:Y:S01]  /*0a10*/  FSETP.GEU.AND P0, PT, R22, RZ, PT ;  /* 0x000000ff1600720b */ /* 0x000fe20003f0e000 */
[C---:B------:R-:W-:Y:S01]  /*0a20*/  FMUL R17, R9.reuse, R17 ;  /* 0x0000001109117220 */ /* 0x040fe20000400000 */
[C---:B------:R-:W-:Y:S01]  /*0a30*/  FMUL R19, R9.reuse, R19 ;  /* 0x0000001309137220 */ /* 0x040fe20000400000 */
[----:B------:R-:W-:Y:S01]  /*0a40*/  FSEL R24, R24, RZ, P3 ;  /* 0x000000ff18187208 */ /* 0x000fe20001800000 */
[----:B------:R-:W-:Y:S01]  /*0a50*/  FMUL R7, R9, R7 ;  /* 0x0000000709077220 */ /* 0x000fe20000400000 */
[----:B------:R-:W-:Y:S01]  /*0a60*/  FSETP.GEU.AND P4, PT, R20, RZ, PT ;  /* 0x000000ff1400720b */ /* 0x000fe20003f8e000 */
[-CC-:B------:R-:W-:Y:S01]  /*0a70*/  FFMA R29, R29, R18.reuse, R15.reuse ;  /* 0x000000121d1d7223 */ /* 0x180fe2000000000f */
[----:B------:R-:W-:Y:S01]  /*0a80*/  FSEL R4, R4, RZ, P1 ;  /* 0x000000ff04047208 */ /* 0x000fe20000800000 */
[-CC-:B------:R-:W-:Y:S01]  /*0a90*/  FFMA R17, R17, R18.reuse, R15.reuse ;  /* 0x0000001211117223 */ /* 0x180fe2000000000f */
[----:B------:R-:W-:Y:S01]  /*0aa0*/  FSEL R22, R22, RZ, P0 ;  /* 0x000000ff16167208 */ /* 0x000fe20000000000 */
[----:B------:R-:W-:Y:S01]  /*0ab0*/  FFMA R19, R19, R18, R15 ;  /* 0x0000001213137223 */ /* 0x000fe2000000000f */
[----:B------:R-:W-:Y:S01]  /*0ac0*/  FSETP.GEU.AND P3, PT, R6, RZ, PT ;  /* 0x000000ff0600720b */ /* 0x000fe20003f6e000 */
[C---:B------:R-:W-:Y:S01]  /*0ad0*/  FMUL R12, R9.reuse, R12 ;  /* 0x0000000c090c7220 */ /* 0x040fe20000400000 */
[----:B------:R-:W-:Y:S01]  /*0ae0*/  FSETP.GEU.AND P2, PT, R28, RZ, PT ;  /* 0x000000ff1c00720b */ /* 0x000fe20003f4e000 */
[C---:B------:R-:W-:Y:S01]  /*0af0*/  FMUL R10, R9.reuse, R10 ;  /* 0x0000000a090a7220 */ /* 0x040fe20000400000 */
[----:B------:R-:W-:Y:S01]  /*0b00*/  FSETP.GEU.AND P1, PT, R14, RZ, PT ;  /* 0x000000ff0e00720b */ /* 0x000fe20003f2e000 */
[C---:B------:R-:W-:Y:S01]  /*0b10*/  FMUL R27, R9.reuse, R27 ;  /* 0x0000001b091b7220 */ /* 0x040fe20000400000 */
[----:B------:R-:W-:Y:S01]  /*0b20*/  FSETP.GEU.AND P0, PT, R26, RZ, PT ;  /* 0x000000ff1a00720b */ /* 0x000fe20003f0e000 */
[----:B------:R-:W-:Y:S01]  /*0b30*/  FMUL R16, R9, R16 ;  /* 0x0000001009107220 */ /* 0x000fe20000400000 */
[----:B------:R-:W-:Y:S01]  /*0b40*/  IMAD R11, R5, 0x4, R11 ;  /* 0x00000004050b7824 */ /* 0x000fe200078e020b */
[----:B------:R-:W-:Y:S01]  /*0b50*/  BAR.SYNC.DEFER_BLOCKING 0x0 ;  /* 0x0000000000007b1d */ /* 0x000fe20000010000 */
[----:B------:R-:W-:Y:S01]  /*0b60*/  FSEL R20, R20, RZ, P4 ;  /* 0x000000ff14147208 */ /* 0x000fe20002000000 */
[-CC-:B------:R-:W-:Y:S01]  /*0b70*/  FFMA R7, R7, R18.reuse, R15.reuse ;  /* 0x0000001207077223 */ /* 0x180fe2000000000f */
[----:B------:R-:W-:Y:S01]  /*0b80*/  FSEL R6, R6, RZ, P3 ;  /* 0x000000ff06067208 */ /* 0x000fe20001800000 */
[-CC-:B------:R-:W-:Y:S01]  /*0b90*/  FFMA R10, R10, R18.reuse, R15.reuse ;  /* 0x000000120a0a7223 */ /* 0x180fe2000000000f */
[----:B------:R-:W-:Y:S01]  /*0ba0*/  FSEL R28, R28, RZ, P2 ;  /* 0x000000ff1c1c7208 */ /* 0x000fe20001000000 */
[-CC-:B------:R-:W-:Y:S01]  /*0bb0*/  FFMA R12, R12, R18.reuse, R15.reuse ;  /* 0x000000120c0c7223 */ /* 0x180fe2000000000f */
[----:B------:R-:W-:Y:S01]  /*0bc0*/  FSEL R14, R14, RZ, P1 ;  /* 0x000000ff0e0e7208 */ /* 0x000fe20000800000 */
[-CC-:B------:R-:W-:Y:S01]  /*0bd0*/  FFMA R27, R27, R18.reuse, R15.reuse ;  /* 0x000000121b1b7223 */ /* 0x180fe2000000000f */
[----:B------:R-:W-:Y:S01]  /*0be0*/  FSEL R26, R26, RZ, P0 ;  /* 0x000000ff1a1a7208 */ /* 0x000fe20000000000 */
[----:B------:R-:W-:Y:S01]  /*0bf0*/  FFMA R16, R16, R18, R15 ;  /* 0x0000001210107223 */ /* 0x000fe2000000000f */
[----:B------:R-:W-:Y:S01]  /*0c00*/  FSETP.GEU.AND P2, PT, R29, RZ, PT ;  /* 0x000000ff1d00720b */ /* 0x000fe20003f4e000 */
[----:B------:R-:W-:Y:S01]  /*0c10*/  IMAD.SHL.U32 R5, R8, 0x4, RZ ;  /* 0x0000000408057824 */ /* 0x000fe200078e00ff */
[----:B------:R-:W-:-:S02]  /*0c20*/  FSETP.GEU.AND P0, PT, R19, RZ, PT ;  /* 0x000000ff1300720b */ /* 0x000fc40003f0e000 */
[----:B------:R-:W-:Y:S02]  /*0c30*/  FSETP.GEU.AND P1, PT, R17, RZ, PT ;  /* 0x000000ff1100720b */ /* 0x000fe40003f2e000 */
[C---:B------:R-:W-:Y:S02]  /*0c40*/  FSETP.GEU.AND P4, PT, R7.reuse, RZ, PT ;  /* 0x000000ff0700720b */ /* 0x040fe40003f8e000 */
[C---:B------:R-:W-:Y:S02]  /*0c50*/  FSETP.GEU.AND P3, PT, R12.reuse, RZ, PT ;  /* 0x000000ff0c00720b */ /* 0x040fe40003f6e000 */
[----:B------:R-:W-:Y:S02]  /*0c60*/  FSEL R18, R7, RZ, P4 ;  /* 0x000000ff07127208 */ /* 0x000fe40002000000 */
[----:B------:R-:W-:Y:S01]  /*0c70*/  FSEL R12, R12, RZ, P3 ;  /* 0x000000ff0c0c7208 */ /* 0x000fe20001800000 */
[----:B------:R0:W-:Y:S01]  /*0c80*/  STS [R11+0x4], R20 ;  /* 0x000004140b007388 */ /* 0x0001e20000000800 */
[----:B------:R-:W-:-:S03]  /*0c90*/  LOP3.LUT R8, R8, 0xfc, RZ, 0xc0, !PT ;  /* 0x000000fc08087812 */ /* 0x000fc600078ec0ff */
[----:B------:R1:W-:Y:S04]  /*0ca0*/  STS [R11+0x14], R22 ;  /* 0x000014160b007388 */ /* 0x0003e80000000800 */
[----:B------:R2:W-:Y:S01]  /*0cb0*/  STS [R11+0x1c], R6 ;  /* 0x00001c060b007388 */ /* 0x0005e20000000800 */
[----:B0-----:R-:W-:Y:S02]  /*0cc0*/  FSEL R20, R29, RZ, P2 ;  /* 0x000000ff1d147208 */ /* 0x001fe40001000000 */
[----:B------:R-:W-:Y:S01]  /*0cd0*/  FSETP.GEU.AND P2, PT, R27, RZ, PT ;  /* 0x000000ff1b00720b */ /* 0x000fe20003f4e000 */
[----:B------:R0:W-:Y:S01]  /*0ce0*/  STS [R11+0x10], R4 ;  /* 0x000010040b007388 */ /* 0x0001e20000000800 */
[----:B-1----:R-:W-:Y:S02]  /*0cf0*/  FSEL R22, R19, RZ, P0 ;  /* 0x000000ff13167208 */ /* 0x002fe40000000000 */
[----:B------:R-:W-:Y:S01]  /*0d00*/  FSETP.GEU.AND P0, PT, R16, RZ, PT ;  /* 0x000000ff1000720b */ /* 0x000fe20003f0e000 */
[----:B------:R1:W-:Y:S01]  /*0d10*/  STS [R11+0x18], R18 ;  /* 0x000018120b007388 */ /* 0x0003e20000000800 */
[----:B--2---:R-:W-:-:S02]  /*0d20*/  FSEL R6, R17, RZ, P1 ;  /* 0x000000ff11067208 */ /* 0x004fc40000800000 */
[----:B------:R-:W-:Y:S01]  /*0d30*/  FSETP.GEU.AND P1, PT, R10, RZ, PT ;  /* 0x000000ff0a00720b */ /* 0x000fe20003f2e000 */
[----:B------:R-:W-:Y:S01]  /*0d40*/  STS [R11+0x8], R24 ;  /* 0x000008180b007388 */ /* 0x000fe20000000800 */
[----:B------:R-:W-:Y:S02]  /*0d50*/  FSEL R16, R16, RZ, P0 ;  /* 0x000000ff10107208 */ /* 0x000fe40000000000 */
[----:B0-----:R-:W-:Y:S01]  /*0d60*/  FSEL R4, R27, RZ, P2 ;  /* 0x000000ff1b047208 */ /* 0x001fe20001000000 */
[----:B------:R-:W-:Y:S01]  /*0d70*/  STS [R11+0xc], R28 ;  /* 0x00000c1c0b007388 */ /* 0x000fe20000000800 */
[----:B------:R-:W-:Y:S02]  /*0d80*/  FSEL R10, R10, RZ, P1 ;  /* 0x000000ff0a0a7208 */ /* 0x000fe40000800000 */
[----:B-1----:R-:W-:Y:S01]  /*0d90*/  LOP3.LUT R18, R5, 0x3fc, RZ, 0xc0, !PT ;  /* 0x000003fc05127812 */ /* 0x002fe200078ec0ff */
[----:B------:R0:W-:Y:S01]  /*0da0*/  STS [R11+0x20], R20 ;  /* 0x000020140b007388 */ /* 0x0001e20000000800 */
[----:B------:R-:W-:-:S02]  /*0db0*/  ISETP.GE.AND P0, PT, R0, 0x40, PT ;  /* 0x000000400000780c */ /* 0x000fc40003f06270 */
[C---:B------:R-:W-:Y:S01]  /*0dc0*/  LOP3.LUT R5, R18.reuse, 0x400, RZ, 0xfc, !PT ;  /* 0x0000040012057812 */ /* 0x040fe200078efcff */
[----:B------:R-:W-:Y:S01]  /*0dd0*/  STS [R11+0x24], R14 ;  /* 0x0000240e0b007388 */ /* 0x000fe20000000800 */
[----:B------:R-:W-:Y:S02]  /*0de0*/  LOP3.LUT R9, R18, 0x800, RZ, 0xfc, !PT ;  /* 0x0000080012097812 */ /* 0x000fe400078efcff */
[----:B------:R-:W-:Y:S01]  /*0df0*/  SHF.R.U32.HI R7, RZ, 0x2, R5 ;  /* 0x00000002ff077819 */ /* 0x000fe20000011605 */
[----:B------:R-:W-:Y:S01]  /*0e00*/  STS [R11+0x28], R26 ;  /* 0x0000281a0b007388 */ /* 0x000fe20000000800 */
[----:B------:R-:W-:Y:S01]  /*0e10*/  SHF.R.U32.HI R9, RZ, 0x2, R9 ;  /* 0x00000002ff097819 */ /* 0x000fe20000011609 */
[----:B------:R-:W-:Y:S01]  /*0e20*/  VIADD R5, R8, UR4 ;  /* 0x0000000408057c36 */ /* 0x000fe20008000000 */
[----:B------:R-:W-:Y:S01]  /*0e30*/  LOP3.LUT R7, R7, 0x1fc, RZ, 0xc0, !PT ;  /* 0x000001fc07077812 */ /* 0x000fe200078ec0ff */
[----:B------:R-:W-:Y:S01]  /*0e40*/  STS [R11+0x2c], R12 ;  /* 0x00002c0c0b007388 */ /* 0x000fe20000000800 */
[----:B------:R-:W-:-:S02]  /*0e50*/  LOP3.LUT R9, R9, 0x2fc, RZ, 0xc0, !PT ;  /* 0x000002fc09097812 */ /* 0x000fc400078ec0ff */
[C---:B------:R-:W-:Y:S01]  /*0e60*/  LEA R19, R18.reuse, R5, 0x2 ;  /* 0x0000000512137211 */ /* 0x040fe200078e10ff */
[----:B------:R1:W-:Y:S01]  /*0e70*/  STS [R11+0x38], R22 ;  /* 0x000038160b007388 */ /* 0x0003e20000000800 */
[----:B------:R-:W-:Y:S02]  /*0e80*/  VIADD R7, R7, UR4 ;  /* 0x0000000407077c36 */ /* 0x000fe40008000000 */
[----:B------:R-:W-:Y:S01]  /*0e90*/  VIADD R9, R9, UR4 ;  /* 0x0000000409097c36 */ /* 0x000fe20008000000 */
[----:B------:R-:W-:Y:S01]  /*0ea0*/  STS [R11+0x34], R6 ;  /* 0x000034060b007388 */ /* 0x000fe20000000800 */
[----:B0-----:R-:W-:-:S03]  /*0eb0*/  IMAD R20, R18, 0x4, R7 ;  /* 0x0000000412147824 */ /* 0x001fc600078e0207 */
[----:B------:R-:W-:Y:S01]  /*0ec0*/  STS [R11+0x30], R4 ;  /* 0x000030040b007388 */ /* 0x000fe20000000800 */
[----:B-1----:R-:W-:-:S03]  /*0ed0*/  IMAD R22, R18, 0x4, R9 ;  /* 0x0000000412167824 */ /* 0x002fc600078e0209 */
[----:B------:R-:W-:Y:S04]  /*0ee0*/  STS [R11], R10 ;  /* 0x0000000a0b007388 */ /* 0x000fe80000000800 */
[----:B------:R0:W-:Y:S01]  /*0ef0*/  STS [R11+0x3c], R16 ;  /* 0x00003c100b007388 */ /* 0x0001e20000000800 */
[----:B------:R-:W-:Y:S08]  /*0f00*/  BAR.SYNC.DEFER_BLOCKING 0x0 ;  /* 0x0000000000007b1d */ /* 0x000ff00000010000 */
[----:B0-----:R-:W0:Y:S01]  /*0f10*/  LDC.64 R16, c[0x0][0x238] ;  /* 0x00008e00ff107b82 */ /* 0x001e220000000a00 */
[----:B------:R-:W-:Y:S04]  /*0f20*/  LDS R4, [R19] ;  /* 0x0000000013047984 */ /* 0x000fe80000000800 */
[----:B------:R-:W-:Y:S04]  /*0f30*/  LDS R5, [R19+0x4] ;  /* 0x0000040013057984 */ /* 0x000fe80000000800 */
[----:B------:R-:W-:Y:S04]  /*0f40*/  LDS R6, [R19+0x8] ;  /* 0x0000080013067984 */ /* 0x000fe80000000800 */
[----:B------:R1:W2:Y:S04]  /*0f50*/  LDS R7, [R19+0xc] ;  /* 0x00000c0013077984 */ /* 0x0002a80000000800 */
[----:B------:R-:W-:Y:S04]  /*0f60*/  LDS R8, [R20+0x1000] ;  /* 0x0010000014087984 */ /* 0x000fe80000000800 */
[----:B------:R-:W-:Y:S01]  /*0f70*/  LDS R9, [R20+0x1004] ;  /* 0x0010040014097984 */ /* 0x000fe20000000800 */
[----:B-1----:R-:W-:-:S02]  /*0f80*/  PRMT R19, R3, 0x6540, R2 ;  /* 0x0000654003137816 */ /* 0x002fc40000000002 */
[----:B------:R-:W-:Y:S01]  /*0f90*/  LOP3.LUT R2, R18, 0xc00, RZ, 0xfc, !PT ;  /* 0x00000c0012027812 */ /* 0x000fe200078efcff */
[----:B------:R-:W-:Y:S01]  /*0fa0*/  LDS R10, [R20+0x1008] ;  /* 0x00100800140a7984 */ /* 0x000fe20000000800 */
[C---:B------:R-:W-:Y:S02]  /*0fb0*/  LOP3.LUT R23, R19.reuse, 0x40, RZ, 0xfc, !PT ;  /* 0x0000004013177812 */ /* 0x040fe400078efcff */
[C---:B------:R-:W-:Y:S01]  /*0fc0*/  LOP3.LUT R21, R19.reuse, 0x80, RZ, 0xfc, !PT ;  /* 0x0000008013157812 */ /* 0x040fe200078efcff */
[----:B------:R0:W1:Y:S01]  /*0fd0*/  LDS R11, [R20+0x100c] ;  /* 0x00100c00140b7984 */ /* 0x0000620000000800 */
[C---:B------:R-:W-:Y:S02]  /*0fe0*/  LOP3.LUT R3, R19.reuse, 0xc0, RZ, 0xfc, !PT ;  /* 0x000000c013037812 */ /* 0x040fe400078efcff */
[----:B------:R-:W-:Y:S01]  /*0ff0*/  ISETP.LT.AND P3, PT, R19, 0x340, !P0 ;  /* 0x000003401300780c */ /* 0x000fe20004761270 */
[----:B------:R-:W-:Y:S01]  /*1000*/  LDS R12, [R22+0x2000] ;  /* 0x00200000160c7984 */ /* 0x000fe20000000800 */
[----:B------:R-:W-:Y:S01]  /*1010*/  ISETP.LT.AND P2, PT, R23, 0x340, !P0 ;  /* 0x000003401700780c */ /* 0x000fe20004741270 */
[--C-:B------:R-:W-:Y:S01]  /*1020*/  IMAD R19, R19, 0x40, R0.reuse ;  /* 0x0000004013137824 */ /* 0x100fe200078e0200 */
[----:B------:R-:W-:Y:S01]  /*1030*/  ISETP.LT.AND P1, PT, R21, 0x340, !P0 ;  /* 0x000003401500780c */ /* 0x000fe20004721270 */
[----:B------:R-:W-:Y:S01]  /*1040*/  LDS R13, [R22+0x2004] ;  /* 0x00200400160d7984 */ /* 0x000fe20000000800 */
[----:B------:R-:W-:Y:S01]  /*1050*/  ISETP.LT.AND P0, PT, R3, 0x340, !P0 ;  /* 0x000003400300780c */ /* 0x000fe20004701270 */
[----:B------:R-:W-:Y:S01]  /*1060*/  IMAD R23, R23, 0x40, R0 ;  /* 0x0000004017177824 */ /* 0x000fe200078e0200 */
[----:B------:R-:W-:Y:S01]  /*1070*/  SHF.R.U32.HI R2, RZ, 0x2, R2 ;  /* 0x00000002ff027819 */ /* 0x000fe20000011602 */
[----:B------:R-:W-:Y:S01]  /*1080*/  LDS R14, [R22+0x2008] ;  /* 0x00200800160e7984 */ /* 0x000fe20000000800 */
[----:B------:R-:W-:Y:S01]  /*1090*/  LEA R25, R21, R0, 0x6 ;  /* 0x0000000015197211 */ /* 0x000fe200078e30ff */
[--C-:B0-----:R-:W-:Y:S01]  /*10a0*/  IMAD.WIDE R20, R19, 0x4, R16.reuse ;  /* 0x0000000413147825 */ /* 0x101fe200078e0210 */
[----:B------:R-:W-:Y:S01]  /*10b0*/  LOP3.LUT R2, R2, 0x3fc, RZ, 0xc0, !PT ;  /* 0x000003fc02027812 */ /* 0x000fe200078ec0ff */
[----:B------:R0:W3:Y:S02]  /*10c0*/  LDS R15, [R22+0x200c] ;  /* 0x00200c00160f7984 */ /* 0x0000e40000000800 */
[----:B------:R-:W-:-:S04]  /*10d0*/  IMAD.WIDE R24, R25, 0x4, R16 ;  /* 0x0000000419187825 */ /* 0x000fc800078e0210 */
[----:B------:R-:W-:Y:S02]  /*10e0*/  VIADD R19, R2, UR4 ;  /* 0x0000000402137c36 */ /* 0x000fe40008000000 */
[----:B0-----:R-:W-:Y:S01]  /*10f0*/  IMAD.WIDE R22, R23, 0x4, R16 ;  /* 0x0000000417167825 */ /* 0x001fe200078e0210 */
[----:B--2---:R0:W-:Y:S03]  /*1100*/  @P3 STG.E.128 desc[UR6][R20.64], R4 ;  /* 0x0000000414003986 */ /* 0x0041e6000c101d06 */
[----:B------:R-:W-:Y:S01]  /*1110*/  IMAD R19, R18, 0x4, R19 ;  /* 0x0000000412137824 */ /* 0x000fe200078e0213 */
[----:B-1----:R0:W-:Y:S04]  /*1120*/  @P2 STG.E.128 desc[UR6][R22.64], R8 ;  /* 0x0000000816002986 */ /* 0x0021e8000c101d06 */
[----:B---3--:R0:W-:Y:S02]  /*1130*/  @P1 STG.E.128 desc[UR6][R24.64], R12 ;  /* 0x0000000c18001986 */ /* 0x0081e4000c101d06 */
[----:B0-----:R-:W-:Y:S05]  /*1140*/  @!P0 EXIT ;  /* 0x000000000000894d */ /* 0x001fea0003800000 */
[----:B0-----:R-:W-:Y:S01]  /*1150*/  LDS R4, [R19+0x3000] ;  /* 0x0030000013047984 */ /* 0x001fe20000000800 */
[----:B------:R-:W-:-:S03]  /*1160*/  IMAD R3, R3, 0x40, R0 ;  /* 0x0000004003037824 */ /* 0x000fc600078e0200 */
[----:B------:R-:W-:Y:S01]  /*1170*/  LDS R5, [R19+0x3004] ;  /* 0x0030040013057984 */ /* 0x000fe20000000800 */
[----:B------:R-:W-:-:S03]  /*1180*/  IMAD.WIDE R16, R3, 0x4, R16 ;  /* 0x0000000403107825 */ /* 0x000fc600078e0210 */
[----:B------:R-:W-:Y:S04]  /*1190*/  LDS R6, [R19+0x3008] ;  /* 0x0030080013067984 */ /* 0x000fe80000000800 */
[----:B------:R-:W0:Y:S04]  /*11a0*/  LDS R7, [R19+0x300c] ;  /* 0x00300c0013077984 */ /* 0x000e280000000800 */
[----:B0-----:R-:W-:Y:S01]  /*11b0*/  STG.E.128 desc[UR6][R16.64], R4 ;  /* 0x0000000410007986 */ /* 0x001fe2000c101d06 */
[----:B------:R-:W-:Y:S05]  /*11c0*/  EXIT ;  /* 0x000000000000794d */ /* 0x000fea0003800000 */
.L_x_0:
[----:B------:R-:W-:-:S00]  /*11d0*/  BRA `(.L_x_0) ;  /* 0xfffffffc00fc7947 */ /* 0x000fc0000383ffff */
[----:B------:R-:W-:-:S00]  /*11e0*/  NOP ;  /* 0x0000000000007918 */ /* 0x000fc00000000000 */
        /* <DEDUP_REMOVED lines=9> */
.L_x_1:


//--------------------- .nv.global.init           --------------------------
	.section	.nv.global.init,"aw",@progbits
.nv.global.init:
	.type		_$_str,@object
	.size		_$_str,(_$_str_$_2 - _$_str)
_$_str:
        /*0000*/ 	.byte	0x5f, 0x5f, 0x43, 0x55, 0x44, 0x41, 0x5f, 0x46, 0x54, 0x5a, 0x00
	.type		_$_str_$_2,@object
	.size		_$_str_$_2,(.L_1 - _$_str_$_2)
_$_str_$_2:
        /*000b*/ 	.byte	0x5f, 0x5f, 0x43, 0x55, 0x44, 0x41, 0x5f, 0x50, 0x52, 0x45, 0x43, 0x5f, 0x53, 0x51, 0x52, 0x54
        /*001b*/ 	.byte	0x00
.L_1:


//--------------------- .nv.shared.triton_poi_fused__native_batch_norm_legit_no_training_relu_30 --------------------------
	.section	.nv.shared.triton_poi_fused__native_batch_norm_legit_no_training_relu_30,"aw",@nobits
	.sectionflags	@""
	.align	16
	.zero		1024


//--------------------- .nv.constant0.triton_poi_fused__native_batch_norm_legit_no_training_relu_30 --------------------------
	.section	.nv.constant0.triton_poi_fused__native_batch_norm_legit_no_training_relu_30,"a",@progbits
	.sectionflags	@""
	.align	4
.nv.constant0.triton_poi_fused__native_batch_norm_legit_no_training_relu_30:
	.zero		584
